//
// Generated by NVIDIA NVVM Compiler
//
// Compiler Build ID: CL-36424714
// Cuda compilation tools, release 13.0, V13.0.88
// Based on NVVM 20.0.0
//

.version 9.0
.target sm_100
.address_size 64

	// .globl	qk_batched_gemm_kernel
// _ZZ22qk_batched_gemm_kernelE2As has been demoted
// _ZZ22qk_batched_gemm_kernelE2Bs has been demoted

.visible .entry qk_batched_gemm_kernel(
	.param .u64 .ptr .align 1 qk_batched_gemm_kernel_param_0,
	.param .u64 .ptr .align 1 qk_batched_gemm_kernel_param_1,
	.param .u64 .ptr .align 1 qk_batched_gemm_kernel_param_2,
	.param .u32 qk_batched_gemm_kernel_param_3,
	.param .u32 qk_batched_gemm_kernel_param_4,
	.param .u32 qk_batched_gemm_kernel_param_5,
	.param .u32 qk_batched_gemm_kernel_param_6,
	.param .f32 qk_batched_gemm_kernel_param_7,
	.param .u32 qk_batched_gemm_kernel_param_8,
	.param .u32 qk_batched_gemm_kernel_param_9,
	.param .u32 qk_batched_gemm_kernel_param_10,
	.param .u32 qk_batched_gemm_kernel_param_11
)
{
	.reg .pred 	%p<29>;
	.reg .b16 	%rs<3>;
	.reg .b32 	%r<74>;
	.reg .b32 	%f<125>;
	.reg .b64 	%rd<26>;
	// demoted variable
	.shared .align 4 .b8 _ZZ22qk_batched_gemm_kernelE2As[2048];
	// demoted variable
	.shared .align 4 .b8 _ZZ22qk_batched_gemm_kernelE2Bs[2048];
	ld.param.u64 	%rd4, [qk_batched_gemm_kernel_param_0];
	ld.param.u64 	%rd5, [qk_batched_gemm_kernel_param_1];
	ld.param.u64 	%rd6, [qk_batched_gemm_kernel_param_2];
	ld.param.u32 	%r38, [qk_batched_gemm_kernel_param_3];
	ld.param.u32 	%r31, [qk_batched_gemm_kernel_param_4];
	ld.param.u32 	%r32, [qk_batched_gemm_kernel_param_5];
	ld.param.u32 	%r33, [qk_batched_gemm_kernel_param_6];
	ld.param.f32 	%f13, [qk_batched_gemm_kernel_param_7];
	ld.param.u32 	%r34, [qk_batched_gemm_kernel_param_8];
	ld.param.u32 	%r35, [qk_batched_gemm_kernel_param_9];
	ld.param.u32 	%r36, [qk_batched_gemm_kernel_param_10];
	ld.param.u32 	%r37, [qk_batched_gemm_kernel_param_11];
	mov.u32 	%r1, %ctaid.z;
	setp.ge.s32 	%p2, %r1, %r38;
	@%p2 bra 	$L__BB0_32;
	cvta.to.global.u64 	%rd7, %rd5;
	cvta.to.global.u64 	%rd8, %rd4;
	mov.u32 	%r39, %ctaid.y;
	shl.b32 	%r40, %r39, 4;
	mov.u32 	%r41, %ctaid.x;
	shl.b32 	%r42, %r41, 4;
	cvt.u64.u32 	%rd9, %r1;
	cvt.s64.s32 	%rd10, %r34;
	mad.lo.s64 	%rd1, %rd10, %rd9, %rd8;
	cvt.s64.s32 	%rd11, %r35;
	mad.lo.s64 	%rd2, %rd11, %rd9, %rd7;
	cvt.s64.s32 	%rd12, %r36;
	mul.lo.s64 	%rd3, %rd12, %rd9;
	mov.u32 	%r2, %tid.y;
	mov.u32 	%r3, %tid.x;
	add.s32 	%r4, %r40, %r2;
	add.s32 	%r5, %r42, %r3;
	setp.lt.s32 	%p3, %r33, 1;
	mov.f32 	%f123, 0f00000000;
	@%p3 bra 	$L__BB0_30;
	setp.lt.s32 	%p4, %r4, %r31;
	shl.b32 	%r44, %r2, 7;
	mov.u32 	%r45, _ZZ22qk_batched_gemm_kernelE2As;
	add.s32 	%r6, %r45, %r44;
	mul.lo.s32 	%r7, %r33, %r4;
	setp.lt.s32 	%p5, %r5, %r32;
	shl.b32 	%r46, %r3, 2;
	mov.u32 	%r47, _ZZ22qk_batched_gemm_kernelE2Bs;
	add.s32 	%r8, %r47, %r46;
	mul.lo.s32 	%r9, %r33, %r5;
	and.pred  	%p1, %p4, %p5;
	add.s32 	%r48, %r44, %r46;
	add.s32 	%r10, %r45, %r48;
	mov.f32 	%f123, 0f00000000;
	mov.b32 	%r66, 0;
	not.pred 	%p24, %p1;
$L__BB0_3:
	setp.lt.s32 	%p6, %r4, %r31;
	@%p6 bra 	$L__BB0_6;
	setp.gt.u32 	%p7, %r3, 31;
	mov.u32 	%r69, %r10;
	mov.u32 	%r70, %r3;
	@%p7 bra 	$L__BB0_15;
$L__BB0_5:
	mov.b32 	%r49, 0;
	st.shared.u32 	[%r69], %r49;
	add.s32 	%r20, %r70, 16;
	add.s32 	%r69, %r69, 64;
	setp.lt.u32 	%p8, %r70, 16;
	mov.u32 	%r70, %r20;
	@%p8 bra 	$L__BB0_5;
	bra.uni 	$L__BB0_15;
$L__BB0_6:
	setp.gt.u32 	%p9, %r3, 31;
	@%p9 bra 	$L__BB0_15;
	setp.eq.s32 	%p10, %r37, 0;
	mov.u32 	%r68, %r3;
	@%p10 bra 	$L__BB0_8;
	bra.uni 	$L__BB0_12;
$L__BB0_8:
	mov.u32 	%r67, %r3;
$L__BB0_9:
	add.s32 	%r13, %r67, %r66;
	setp.ge.s32 	%p13, %r13, %r33;
	mov.f32 	%f119, 0f00000000;
	@%p13 bra 	$L__BB0_11;
	add.s32 	%r53, %r13, %r7;
	mul.wide.u32 	%rd15, %r53, 4;
	add.s64 	%rd16, %rd1, %rd15;
	ld.global.nc.f32 	%f119, [%rd16];
$L__BB0_11:
	shl.b32 	%r54, %r67, 2;
	add.s32 	%r55, %r6, %r54;
	st.shared.f32 	[%r55], %f119;
	add.s32 	%r14, %r67, 16;
	setp.lt.u32 	%p14, %r67, 16;
	mov.u32 	%r67, %r14;
	@%p14 bra 	$L__BB0_9;
	bra.uni 	$L__BB0_15;
$L__BB0_12:
	add.s32 	%r16, %r68, %r66;
	setp.ge.s32 	%p11, %r16, %r33;
	mov.f32 	%f120, 0f00000000;
	@%p11 bra 	$L__BB0_14;
	add.s32 	%r50, %r16, %r7;
	mul.wide.u32 	%rd13, %r50, 2;
	add.s64 	%rd14, %rd1, %rd13;
	ld.global.nc.u16 	%rs1, [%rd14];
	// begin inline asm
	{  cvt.f32.f16 %f120, %rs1;}

	// end inline asm
$L__BB0_14:
	shl.b32 	%r51, %r68, 2;
	add.s32 	%r52, %r6, %r51;
	st.shared.f32 	[%r52], %f120;
	add.s32 	%r17, %r68, 16;
	setp.lt.u32 	%p12, %r68, 16;
	mov.u32 	%r68, %r17;
	@%p12 bra 	$L__BB0_12;
$L__BB0_15:
	setp.lt.s32 	%p15, %r5, %r32;
	@%p15 bra 	$L__BB0_18;
	setp.gt.u32 	%p16, %r2, 31;
	mov.u32 	%r73, %r2;
	@%p16 bra 	$L__BB0_27;
$L__BB0_17:
	shl.b32 	%r56, %r73, 6;
	add.s32 	%r57, %r8, %r56;
	mov.b32 	%r58, 0;
	st.shared.u32 	[%r57], %r58;
	add.s32 	%r29, %r73, 16;
	setp.lt.u32 	%p17, %r73, 16;
	mov.u32 	%r73, %r29;
	@%p17 bra 	$L__BB0_17;
	bra.uni 	$L__BB0_27;
$L__BB0_18:
	setp.gt.u32 	%p18, %r2, 31;
	@%p18 bra 	$L__BB0_27;
	setp.eq.s32 	%p19, %r37, 0;
	mov.u32 	%r72, %r2;
	@%p19 bra 	$L__BB0_20;
	bra.uni 	$L__BB0_24;
$L__BB0_20:
	mov.u32 	%r71, %r2;
$L__BB0_21:
	add.s32 	%r23, %r71, %r66;
	setp.ge.s32 	%p22, %r23, %r33;
	mov.f32 	%f121, 0f00000000;
	@%p22 bra 	$L__BB0_23;
	add.s32 	%r62, %r23, %r9;
	mul.wide.s32 	%rd19, %r62, 4;
	add.s64 	%rd20, %rd2, %rd19;
	ld.global.nc.f32 	%f121, [%rd20];
$L__BB0_23:
	shl.b32 	%r63, %r71, 6;
	add.s32 	%r64, %r8, %r63;
	st.shared.f32 	[%r64], %f121;
	add.s32 	%r24, %r71, 16;
	setp.lt.u32 	%p23, %r71, 16;
	mov.u32 	%r71, %r24;
	@%p23 bra 	$L__BB0_21;
	bra.uni 	$L__BB0_27;
$L__BB0_24:
	add.s32 	%r26, %r72, %r66;
	setp.ge.s32 	%p20, %r26, %r33;
	mov.f32 	%f122, 0f00000000;
	@%p20 bra 	$L__BB0_26;
	add.s32 	%r59, %r26, %r9;
	mul.wide.s32 	%rd17, %r59, 2;
	add.s64 	%rd18, %rd2, %rd17;
	ld.global.nc.u16 	%rs2, [%rd18];
	// begin inline asm
	{  cvt.f32.f16 %f122, %rs2;}

	// end inline asm
$L__BB0_26:
	shl.b32 	%r60, %r72, 6;
	add.s32 	%r61, %r8, %r60;
	st.shared.f32 	[%r61], %f122;
	add.s32 	%r27, %r72, 16;
	setp.lt.u32 	%p21, %r72, 16;
	mov.u32 	%r72, %r27;
	@%p21 bra 	$L__BB0_24;
$L__BB0_27:
	bar.sync 	0;
	@%p24 bra 	$L__BB0_29;
	ld.shared.f32 	%f22, [%r6];
	ld.shared.f32 	%f23, [%r8];
	fma.rn.f32 	%f24, %f22, %f23, %f123;
	ld.shared.f32 	%f25, [%r6+4];
	ld.shared.f32 	%f26, [%r8+64];
	fma.rn.f32 	%f27, %f25, %f26, %f24;
	ld.shared.f32 	%f28, [%r6+8];
	ld.shared.f32 	%f29, [%r8+128];
	fma.rn.f32 	%f30, %f28, %f29, %f27;
	ld.shared.f32 	%f31, [%r6+12];
	ld.shared.f32 	%f32, [%r8+192];
	fma.rn.f32 	%f33, %f31, %f32, %f30;
	ld.shared.f32 	%f34, [%r6+16];
	ld.shared.f32 	%f35, [%r8+256];
	fma.rn.f32 	%f36, %f34, %f35, %f33;
	ld.shared.f32 	%f37, [%r6+20];
	ld.shared.f32 	%f38, [%r8+320];
	fma.rn.f32 	%f39, %f37, %f38, %f36;
	ld.shared.f32 	%f40, [%r6+24];
	ld.shared.f32 	%f41, [%r8+384];
	fma.rn.f32 	%f42, %f40, %f41, %f39;
	ld.shared.f32 	%f43, [%r6+28];
	ld.shared.f32 	%f44, [%r8+448];
	fma.rn.f32 	%f45, %f43, %f44, %f42;
	ld.shared.f32 	%f46, [%r6+32];
	ld.shared.f32 	%f47, [%r8+512];
	fma.rn.f32 	%f48, %f46, %f47, %f45;
	ld.shared.f32 	%f49, [%r6+36];
	ld.shared.f32 	%f50, [%r8+576];
	fma.rn.f32 	%f51, %f49, %f50, %f48;
	ld.shared.f32 	%f52, [%r6+40];
	ld.shared.f32 	%f53, [%r8+640];
	fma.rn.f32 	%f54, %f52, %f53, %f51;
	ld.shared.f32 	%f55, [%r6+44];
	ld.shared.f32 	%f56, [%r8+704];
	fma.rn.f32 	%f57, %f55, %f56, %f54;
	ld.shared.f32 	%f58, [%r6+48];
	ld.shared.f32 	%f59, [%r8+768];
	fma.rn.f32 	%f60, %f58, %f59, %f57;
	ld.shared.f32 	%f61, [%r6+52];
	ld.shared.f32 	%f62, [%r8+832];
	fma.rn.f32 	%f63, %f61, %f62, %f60;
	ld.shared.f32 	%f64, [%r6+56];
	ld.shared.f32 	%f65, [%r8+896];
	fma.rn.f32 	%f66, %f64, %f65, %f63;
	ld.shared.f32 	%f67, [%r6+60];
	ld.shared.f32 	%f68, [%r8+960];
	fma.rn.f32 	%f69, %f67, %f68, %f66;
	ld.shared.f32 	%f70, [%r6+64];
	ld.shared.f32 	%f71, [%r8+1024];
	fma.rn.f32 	%f72, %f70, %f71, %f69;
	ld.shared.f32 	%f73, [%r6+68];
	ld.shared.f32 	%f74, [%r8+1088];
	fma.rn.f32 	%f75, %f73, %f74, %f72;
	ld.shared.f32 	%f76, [%r6+72];
	ld.shared.f32 	%f77, [%r8+1152];
	fma.rn.f32 	%f78, %f76, %f77, %f75;
	ld.shared.f32 	%f79, [%r6+76];
	ld.shared.f32 	%f80, [%r8+1216];
	fma.rn.f32 	%f81, %f79, %f80, %f78;
	ld.shared.f32 	%f82, [%r6+80];
	ld.shared.f32 	%f83, [%r8+1280];
	fma.rn.f32 	%f84, %f82, %f83, %f81;
	ld.shared.f32 	%f85, [%r6+84];
	ld.shared.f32 	%f86, [%r8+1344];
	fma.rn.f32 	%f87, %f85, %f86, %f84;
	ld.shared.f32 	%f88, [%r6+88];
	ld.shared.f32 	%f89, [%r8+1408];
	fma.rn.f32 	%f90, %f88, %f89, %f87;
	ld.shared.f32 	%f91, [%r6+92];
	ld.shared.f32 	%f92, [%r8+1472];
	fma.rn.f32 	%f93, %f91, %f92, %f90;
	ld.shared.f32 	%f94, [%r6+96];
	ld.shared.f32 	%f95, [%r8+1536];
	fma.rn.f32 	%f96, %f94, %f95, %f93;
	ld.shared.f32 	%f97, [%r6+100];
	ld.shared.f32 	%f98, [%r8+1600];
	fma.rn.f32 	%f99, %f97, %f98, %f96;
	ld.shared.f32 	%f100, [%r6+104];
	ld.shared.f32 	%f101, [%r8+1664];
	fma.rn.f32 	%f102, %f100, %f101, %f99;
	ld.shared.f32 	%f103, [%r6+108];
	ld.shared.f32 	%f104, [%r8+1728];
	fma.rn.f32 	%f105, %f103, %f104, %f102;
	ld.shared.f32 	%f106, [%r6+112];
	ld.shared.f32 	%f107, [%r8+1792];
	fma.rn.f32 	%f108, %f106, %f107, %f105;
	ld.shared.f32 	%f109, [%r6+116];
	ld.shared.f32 	%f110, [%r8+1856];
	fma.rn.f32 	%f111, %f109, %f110, %f108;
	ld.shared.f32 	%f112, [%r6+120];
	ld.shared.f32 	%f113, [%r8+1920];
	fma.rn.f32 	%f114, %f112, %f113, %f111;
	ld.shared.f32 	%f115, [%r6+124];
	ld.shared.f32 	%f116, [%r8+1984];
	fma.rn.f32 	%f123, %f115, %f116, %f114;
$L__BB0_29:
	bar.sync 	0;
	add.s32 	%r66, %r66, 32;
	setp.lt.s32 	%p25, %r66, %r33;
	@%p25 bra 	$L__BB0_3;
$L__BB0_30:
	setp.ge.s32 	%p26, %r4, %r31;
	setp.ge.s32 	%p27, %r5, %r32;
	or.pred  	%p28, %p26, %p27;
	@%p28 bra 	$L__BB0_32;
	mul.f32 	%f117, %f13, %f123;
	mad.lo.s32 	%r65, %r32, %r4, %r5;
	cvt.s64.s32 	%rd21, %r65;
	add.s64 	%rd22, %rd3, %rd21;
	cvta.to.global.u64 	%rd23, %rd6;
	shl.b64 	%rd24, %rd22, 2;
	add.s64 	%rd25, %rd23, %rd24;
	st.global.f32 	[%rd25], %f117;
$L__BB0_32:
	ret;

}


// ===== COMPILED SASS (sm_100) =====

	.target	sm_100

	.elftype	@"ET_EXEC"


//--------------------- .note.nv.tkinfo           --------------------------
	.section	.note.nv.tkinfo,"",@"SHT_NOTE"
	.sectionflags	@"SHF_NOTE_NV_TKINFO"
	.tkinfo
        /*0018*/ 	.word	0x00000002
        /*0030*/ 	.string	""
        /*0030*/ 	.string	"ptxas"
        /*0030*/ 	.string	"Cuda compilation tools, release 13.0, V13.0.88"
        /*0030*/ 	.string	"Build cuda_13.0.r13.0/compiler.36424714_0"
        /*0030*/ 	.string	"-arch sm_100 -m 64 "



//--------------------- .note.nv.cuinfo           --------------------------
	.section	.note.nv.cuinfo,"",@"SHT_NOTE"
	.sectionflags	@"SHF_NOTE_NV_CUINFO"
        /*0018*/ 	.short	0x0002
        /*001a*/ 	.short	0x0064
        /*001c*/ 	.short	0x0082
	.zero		2


//--------------------- .nv.info                  --------------------------
	.section	.nv.info,"",@"SHT_CUDA_INFO"
	.align	4


	//----- nvinfo : EIATTR_REGCOUNT
	.align		4
        /*0000*/ 	.byte	0x04, 0x2f
        /*0002*/ 	.short	(.L_1 - .L_0)
	.align		4
.L_0:
        /*0004*/ 	.word	index@(qk_batched_gemm_kernel)
        /*0008*/ 	.word	0x0000001d


	//----- nvinfo : EIATTR_FRAME_SIZE
	.align		4
.L_1:
        /*000c*/ 	.byte	0x04, 0x11
        /*000e*/ 	.short	(.L_3 - .L_2)
	.align		4
.L_2:
        /*0010*/ 	.word	index@(qk_batched_gemm_kernel)
        /*0014*/ 	.word	0x00000000


	//----- nvinfo : EIATTR_MIN_STACK_SIZE
	.align		4
.L_3:
        /*0018*/ 	.byte	0x04, 0x12
        /*001a*/ 	.short	(.L_5 - .L_4)
	.align		4
.L_4:
        /*001c*/ 	.word	index@(qk_batched_gemm_kernel)
        /*0020*/ 	.word	0x00000000
.L_5:


//--------------------- .nv.compat                --------------------------
	.section	.nv.compat,"",@"SHT_CUDA_COMPAT_INFO"
	.align	4
        /*0000*/ 	.byte	0x02, 0x09, 0x00, 0x00, 0x02, 0x02, 0x01, 0x00, 0x02, 0x05, 0x05, 0x00, 0x03, 0x07, 0x01, 0x01
        /*0010*/ 	.byte	0x02, 0x03, 0x00, 0x00, 0x02, 0x06, 0x01, 0x00, 0x04, 0x0b, 0x08, 0x00, 0x09, 0x00, 0x00, 0x00
        /*0020*/ 	.byte	0x00, 0x00, 0x00, 0x00


//--------------------- .nv.info.qk_batched_gemm_kernel --------------------------
	.section	.nv.info.qk_batched_gemm_kernel,"",@"SHT_CUDA_INFO"
	.sectionflags	@""
	.align	4


	//----- nvinfo : EIATTR_CUDA_API_VERSION
	.align		4
        /*0000*/ 	.byte	0x04, 0x37
        /*0002*/ 	.short	(.L_7 - .L_6)
.L_6:
        /*0004*/ 	.word	0x00000082


	//----- nvinfo : EIATTR_KPARAM_INFO
	.align		4
.L_7:
        /*0008*/ 	.byte	0x04, 0x17
        /*000a*/ 	.short	(.L_9 - .L_8)
.L_8:
        /*000c*/ 	.word	0x00000000
        /*0010*/ 	.short	0x000b
        /*0012*/ 	.short	0x0038
        /*0014*/ 	.byte	0x00, 0xf0, 0x11, 0x00


	//----- nvinfo : EIATTR_KPARAM_INFO
	.align		4
.L_9:
        /*0018*/ 	.byte	0x04, 0x17
        /*001a*/ 	.short	(.L_11 - .L_10)
.L_10:
        /*001c*/ 	.word	0x00000000
        /*0020*/ 	.short	0x000a
        /*0022*/ 	.short	0x0034
        /*0024*/ 	.byte	0x00, 0xf0, 0x11, 0x00


	//----- nvinfo : EIATTR_KPARAM_INFO
	.align		4
.L_11:
        /*0028*/ 	.byte	0x04, 0x17
        /*002a*/ 	.short	(.L_13 - .L_12)
.L_12:
        /*002c*/ 	.word	0x00000000
        /*0030*/ 	.short	0x0009
        /*0032*/ 	.short	0x0030
        /*0034*/ 	.byte	0x00, 0xf0, 0x11, 0x00


	//----- nvinfo : EIATTR_KPARAM_INFO
	.align		4
.L_13:
        /*0038*/ 	.byte	0x04, 0x17
        /*003a*/ 	.short	(.L_15 - .L_14)
.L_14:
        /*003c*/ 	.word	0x00000000
        /*0040*/ 	.short	0x0008
        /*0042*/ 	.short	0x002c
        /*0044*/ 	.byte	0x00, 0xf0, 0x11, 0x00


	//----- nvinfo : EIATTR_KPARAM_INFO
	.align		4
.L_15:
        /*0048*/ 	.byte	0x04, 0x17
        /*004a*/ 	.short	(.L_17 - .L_16)
.L_16:
        /*004c*/ 	.word	0x00000000
        /*0050*/ 	.short	0x0007
        /*0052*/ 	.short	0x0028
        /*0054*/ 	.byte	0x00, 0xf0, 0x11, 0x00


	//----- nvinfo : EIATTR_KPARAM_INFO
	.align		4
.L_17:
        /*0058*/ 	.byte	0x04, 0x17
        /*005a*/ 	.short	(.L_19 - .L_18)
.L_18:
        /*005c*/ 	.word	0x00000000
        /*0060*/ 	.short	0x0006
        /*0062*/ 	.short	0x0024
        /*0064*/ 	.byte	0x00, 0xf0, 0x11, 0x00


	//----- nvinfo : EIATTR_KPARAM_INFO
	.align		4
.L_19:
        /*0068*/ 	.byte	0x04, 0x17
        /*006a*/ 	.short	(.L_21 - .L_20)
.L_20:
        /*006c*/ 	.word	0x00000000
        /*0070*/ 	.short	0x0005
        /*0072*/ 	.short	0x0020
        /*0074*/ 	.byte	0x00, 0xf0, 0x11, 0x00


	//----- nvinfo : EIATTR_KPARAM_INFO
	.align		4
.L_21:
        /*0078*/ 	.byte	0x04, 0x17
        /*007a*/ 	.short	(.L_23 - .L_22)
.L_22:
        /*007c*/ 	.word	0x00000000
        /*0080*/ 	.short	0x0004
        /*0082*/ 	.short	0x001c
        /*0084*/ 	.byte	0x00, 0xf0, 0x11, 0x00


	//----- nvinfo : EIATTR_KPARAM_INFO
	.align		4
.L_23:
        /*0088*/ 	.byte	0x04, 0x17
        /*008a*/ 	.short	(.L_25 - .L_24)
.L_24:
        /*008c*/ 	.word	0x00000000
        /*0090*/ 	.short	0x0003
        /*0092*/ 	.short	0x0018
        /*0094*/ 	.byte	0x00, 0xf0, 0x11, 0x00


	//----- nvinfo : EIATTR_KPARAM_INFO
	.align		4
.L_25:
        /*0098*/ 	.byte	0x04, 0x17
        /*009a*/ 	.short	(.L_27 - .L_26)
.L_26:
        /*009c*/ 	.word	0x00000000
        /*00a0*/ 	.short	0x0002
        /*00a2*/ 	.short	0x0010
        /*00a4*/ 	.byte	0x00, 0xf5, 0x21, 0x00


	//----- nvinfo : EIATTR_KPARAM_INFO
	.align		4
.L_27:
        /*00a8*/ 	.byte	0x04, 0x17
        /*00aa*/ 	.short	(.L_29 - .L_28)
.L_28:
        /*00ac*/ 	.word	0x00000000
        /*00b0*/ 	.short	0x0001
        /*00b2*/ 	.short	0x0008
        /*00b4*/ 	.byte	0x00, 0xf5, 0x21, 0x00


	//----- nvinfo : EIATTR_KPARAM_INFO
	.align		4
.L_29:
        /*00b8*/ 	.byte	0x04, 0x17
        /*00ba*/ 	.short	(.L_31 - .L_30)
.L_30:
        /*00bc*/ 	.word	0x00000000
        /*00c0*/ 	.short	0x0000
        /*00c2*/ 	.short	0x0000
        /*00c4*/ 	.byte	0x00, 0xf5, 0x21, 0x00


	//----- nvinfo : EIATTR_SPARSE_MMA_MASK
	.align		4
.L_31:
        /*00c8*/ 	.byte	0x03, 0x50
        /*00ca*/ 	.short	0x0000


	//----- nvinfo : EIATTR_MAXREG_COUNT
	.align		4
        /*00cc*/ 	.byte	0x03, 0x1b
        /*00ce*/ 	.short	0x00ff


	//----- nvinfo : EIATTR_NUM_BARRIERS
	.align		4
        /*00d0*/ 	.byte	0x02, 0x4c
        /*00d2*/ 	.byte	0x01
	.zero		1


	//----- nvinfo : EIATTR_MERCURY_ISA_VERSION
	.align		4
        /*00d4*/ 	.byte	0x03, 0x5f
        /*00d6*/ 	.short	0x0101


	//----- nvinfo : EIATTR_VRC_CTA_INIT_COUNT
	.align		4
        /*00d8*/ 	.byte	0x02, 0x4a
	.zero		1
	.zero		1


	//----- nvinfo : EIATTR_EXIT_INSTR_OFFSETS
	.align		4
        /*00dc*/ 	.byte	0x04, 0x1c
        /*00de*/ 	.short	(.L_33 - .L_32)


	//   ....[0]....
.L_32:
        /*00e0*/ 	.word	0x00000040


	//   ....[1]....
        /*00e4*/ 	.word	0x00000f00


	//   ....[2]....
        /*00e8*/ 	.word	0x00000fb0


	//----- nvinfo : EIATTR_CRS_STACK_SIZE
	.align		4
.L_33:
        /*00ec*/ 	.byte	0x04, 0x1e
        /*00ee*/ 	.short	(.L_35 - .L_34)
.L_34:
        /*00f0*/ 	.word	0x00000000


	//----- nvinfo : EIATTR_CBANK_PARAM_SIZE
	.align		4
.L_35:
        /*00f4*/ 	.byte	0x03, 0x19
        /*00f6*/ 	.short	0x003c


	//----- nvinfo : EIATTR_PARAM_CBANK
	.align		4
        /*00f8*/ 	.byte	0x04, 0x0a
        /*00fa*/ 	.short	(.L_37 - .L_36)
	.align		4
.L_36:
        /*00fc*/ 	.word	index@(.nv.constant0.qk_batched_gemm_kernel)
        /*0100*/ 	.short	0x0380
        /*0102*/ 	.short	0x003c


	//----- nvinfo : EIATTR_SW_WAR
	.align		4
.L_37:
        /*0104*/ 	.byte	0x04, 0x36
        /*0106*/ 	.short	(.L_39 - .L_38)
.L_38:
        /*0108*/ 	.word	0x00000008
.L_39:


//--------------------- .nv.callgraph             --------------------------
	.section	.nv.callgraph,"",@"SHT_CUDA_CALLGRAPH"
	.align	4
	.sectionentsize	8
	.align		4
        /*0000*/ 	.word	0x00000000
	.align		4
        /*0004*/ 	.word	0xffffffff
	.align		4
        /*0008*/ 	.word	0x00000000
	.align		4
        /*000c*/ 	.word	0xfffffffe
	.align		4
        /*0010*/ 	.word	0x00000000
	.align		4
        /*0014*/ 	.word	0xfffffffd
	.align		4
        /*0018*/ 	.word	0x00000000
	.align		4
        /*001c*/ 	.word	0xfffffffc


//--------------------- .text.qk_batched_gemm_kernel --------------------------
	.section	.text.qk_batched_gemm_kernel,"ax",@progbits
	.align	128
        .global         qk_batched_gemm_kernel
        .type           qk_batched_gemm_kernel,@function
        .size           qk_batched_gemm_kernel,(.L_x_27 - qk_batched_gemm_kernel)
        .other          qk_batched_gemm_kernel,@"STO_CUDA_ENTRY STV_DEFAULT"
qk_batched_gemm_kernel:
.text.qk_batched_gemm_kernel:
[----:B------:R-:W-:Y:S08]  /*0000*/  LDC R1, c[0x0][0x37c] ;  /* 0x0000df00ff017b82 */ /* 0x000ff00000000800 */
[----:B------:R-:W0:Y:S08]  /*0010*/  S2UR UR4, SR_CTAID.Z ;  /* 0x00000000000479c3 */ /* 0x000e300000002700 */
[----:B------:R-:W0:Y:S02]  /*0020*/  LDC R0, c[0x0][0x398] ;  /* 0x0000e600ff007b82 */ /* 0x000e240000000800 */
[----:B0-----:R-:W-:-:S13]  /*0030*/  ISETP.LE.AND P0, PT, R0, UR4, PT ;  /* 0x0000000400007c0c */ /* 0x001fda000bf03270 */
[----:B------:R-:W-:Y:S05]  /*0040*/  @P0 EXIT ;  /* 0x000000000000094d */ /* 0x000fea0003800000 */
[----:B------:R-:W0:Y:S01]  /*0050*/  LDC R7, c[0x0][0x3ac] ;  /* 0x0000eb00ff077b82 */ /* 0x000e220000000800 */
[----:B------:R-:W1:Y:S01]  /*0060*/  S2R R2, SR_CTAID.X ;  /* 0x0000000000027919 */ /* 0x000e620000002500 */
[----:B------:R-:W2:Y:S01]  /*0070*/  LDCU UR5, c[0x0][0x3a4] ;  /* 0x00007480ff0577ac */ /* 0x000ea20008000800 */
[----:B------:R-:W-:Y:S01]  /*0080*/  HFMA2 R11, -RZ, RZ, 0, 0 ;  /* 0x00000000ff0b7431 */ /* 0x000fe200000001ff */
[----:B------:R-:W1:Y:S01]  /*0090*/  S2R R3, SR_TID.X ;  /* 0x0000000000037919 */ /* 0x000e620000002100 */
[----:B------:R-:W3:Y:S03]  /*00a0*/  LDCU.64 UR8, c[0x0][0x358] ;  /* 0x00006b00ff0877ac */ /* 0x000ee60008000a00 */
[----:B------:R-:W4:Y:S01]  /*00b0*/  LDC.64 R18, c[0x0][0x3b0] ;  /* 0x0000ec00ff127b82 */ /* 0x000f220000000a00 */
[----:B------:R-:W5:Y:S01]  /*00c0*/  S2R R5, SR_CTAID.Y ;  /* 0x0000000000057919 */ /* 0x000f620000002600 */
[----:B------:R-:W5:Y:S06]  /*00d0*/  S2R R0, SR_TID.Y ;  /* 0x0000000000007919 */ /* 0x000f6c0000002200 */
[----:B------:R-:W3:Y:S01]  /*00e0*/  LDC.64 R22, c[0x0][0x380] ;  /* 0x0000e000ff167b82 */ /* 0x000ee20000000a00 */
[----:B--2---:R-:W-:-:S07]  /*00f0*/  UISETP.GE.AND UP0, UPT, UR5, 0x1, UPT ;  /* 0x000000010500788c */ /* 0x004fce000bf06270 */
[----:B------:R-:W2:Y:S01]  /*0100*/  LDC.64 R20, c[0x0][0x388] ;  /* 0x0000e200ff147b82 */ /* 0x000ea20000000a00 */
[----:B0-----:R-:W-:Y:S02]  /*0110*/  SHF.R.S32.HI R4, RZ, 0x1f, R7 ;  /* 0x0000001fff047819 */ /* 0x001fe40000011407 */
[----:B----4-:R-:W-:Y:S02]  /*0120*/  SHF.R.S32.HI R6, RZ, 0x1f, R18 ;  /* 0x0000001fff067819 */ /* 0x010fe40000011412 */
[----:B------:R-:W-:-:S03]  /*0130*/  SHF.R.S32.HI R8, RZ, 0x1f, R19 ;  /* 0x0000001fff087819 */ /* 0x000fc60000011413 */
[----:B------:R-:W-:Y:S02]  /*0140*/  IMAD R9, R6, UR4, RZ ;  /* 0x0000000406097c24 */ /* 0x000fe4000f8e02ff */
[----:B---3--:R-:W-:-:S04]  /*0150*/  IMAD.WIDE.U32 R22, R7, UR4, R22 ;  /* 0x0000000407167c25 */ /* 0x008fc8000f8e0016 */
[----:B------:R-:W-:Y:S02]  /*0160*/  IMAD R7, R4, UR4, RZ ;  /* 0x0000000404077c24 */ /* 0x000fe4000f8e02ff */
[----:B-----5:R-:W-:Y:S02]  /*0170*/  IMAD R16, R5, 0x10, R0 ;  /* 0x0000001005107824 */ /* 0x020fe400078e0200 */
[----:B--2---:R-:W-:Y:S01]  /*0180*/  IMAD.WIDE.U32 R20, R18, UR4, R20 ;  /* 0x0000000412147c25 */ /* 0x004fe2000f8e0014 */
[----:B------:R-:W-:Y:S02]  /*0190*/  IADD3 R23, PT, PT, R23, R7, RZ ;  /* 0x0000000717177210 */ /* 0x000fe40007ffe0ff */
[----:B-1----:R-:W-:Y:S01]  /*01a0*/  LEA R7, R2, R3, 0x4 ;  /* 0x0000000302077211 */ /* 0x002fe200078e20ff */
[----:B------:R-:W-:Y:S01]  /*01b0*/  IMAD.WIDE.U32 R18, R19, UR4, RZ ;  /* 0x0000000413127c25 */ /* 0x000fe2000f8e00ff */
[----:B------:R-:W-:-:S03]  /*01c0*/  IADD3 R21, PT, PT, R21, R9, RZ ;  /* 0x0000000915157210 */ /* 0x000fc60007ffe0ff */
[----:B------:R-:W-:Y:S01]  /*01d0*/  IMAD R2, R8, UR4, RZ ;  /* 0x0000000408027c24 */ /* 0x000fe2000f8e02ff */
[----:B------:R-:W-:Y:S06]  /*01e0*/  BRA.U !UP0, `(.L_x_0) ;  /* 0x0000000d08347547 */ /* 0x000fec000b800000 */
[----:B------:R-:W0:Y:S01]  /*01f0*/  S2UR UR6, SR_CgaCtaId ;  /* 0x00000000000679c3 */ /* 0x000e220000008800 */
[----:B------:R-:W1:Y:S01]  /*0200*/  LDCU UR7, c[0x0][0x3a0] ;  /* 0x00007400ff0777ac */ /* 0x000e620008000800 */
[----:B------:R-:W-:Y:S01]  /*0210*/  LEA R4, R0, R3, 0x5 ;  /* 0x0000000300047211 */ /* 0x000fe200078e28ff */
[----:B------:R-:W-:Y:S01]  /*0220*/  IMAD.MOV.U32 R11, RZ, RZ, RZ ;  /* 0x000000ffff0b7224 */ /* 0x000fe200078e00ff */
[----:B------:R-:W2:Y:S01]  /*0230*/  LDCU UR10, c[0x0][0x39c] ;  /* 0x00007380ff0a77ac */ /* 0x000ea20008000800 */
[----:B------:R-:W-:Y:S02]  /*0240*/  UMOV UR4, 0x400 ;  /* 0x0000040000047882 */ /* 0x000fe40000000000 */
[----:B------:R-:W-:Y:S01]  /*0250*/  UIADD3 UR5, UPT, UPT, UR4, 0x800, URZ ;  /* 0x0000080004057890 */ /* 0x000fe2000fffe0ff */
[----:B-1----:R-:W-:-:S04]  /*0260*/  ISETP.GE.AND P0, PT, R7, UR7, PT ;  /* 0x0000000707007c0c */ /* 0x002fc8000bf06270 */
[----:B--2---:R-:W-:Y:S01]  /*0270*/  ISETP.LT.AND P0, PT, R16, UR10, !P0 ;  /* 0x0000000a10007c0c */ /* 0x004fe2000c701270 */
[----:B0-----:R-:W-:Y:S02]  /*0280*/  ULEA UR5, UR6, UR5, 0x18 ;  /* 0x0000000506057291 */ /* 0x001fe4000f8ec0ff */
[----:B------:R-:W-:-:S04]  /*0290*/  ULEA UR4, UR6, UR4, 0x18 ;  /* 0x0000000406047291 */ /* 0x000fc8000f8ec0ff */
[----:B------:R-:W-:Y:S02]  /*02a0*/  LEA R5, R3, UR5, 0x2 ;  /* 0x0000000503057c11 */ /* 0x000fe4000f8e10ff */
[----:B------:R-:W-:Y:S02]  /*02b0*/  LEA R4, R4, UR4, 0x2 ;  /* 0x0000000404047c11 */ /* 0x000fe4000f8e10ff */
[----:B------:R-:W-:Y:S01]  /*02c0*/  LEA R6, R0, UR4, 0x7 ;  /* 0x0000000400067c11 */ /* 0x000fe2000f8e38ff */
[----:B------:R-:W-:-:S06]  /*02d0*/  UMOV UR4, URZ ;  /* 0x000000ff00047c82 */ /* 0x000fcc0008000000 */
.L_x_25:
[----:B0-----:R-:W0:Y:S01]  /*02e0*/  LDCU UR5, c[0x0][0x39c] ;  /* 0x00007380ff0577ac */ /* 0x001e220008000800 */
[----:B------:R-:W-:Y:S01]  /*02f0*/  BSSY.RECONVERGENT B0, `(.L_x_1) ;  /* 0x0000035000007945 */ /* 0x000fe20003800200 */
[----:B------:R-:W1:Y:S01]  /*0300*/  LDCU UR6, c[0x0][0x3a4] ;  /* 0x00007480ff0677ac */ /* 0x000e620008000800 */
[----:B0-----:R-:W-:-:S13]  /*0310*/  ISETP.GE.AND P1, PT, R16, UR5, PT ;  /* 0x0000000510007c0c */ /* 0x001fda000bf26270 */
[----:B-1----:R-:W-:Y:S05]  /*0320*/  @!P1 BRA `(.L_x_2) ;  /* 0x0000000000309947 */ /* 0x002fea0003800000 */
[----:B------:R-:W-:-:S13]  /*0330*/  ISETP.GT.U32.AND P1, PT, R3, 0x1f, PT ;  /* 0x0000001f0300780c */ /* 0x000fda0003f24070 */
[----:B------:R-:W-:Y:S05]  /*0340*/  @P1 BRA `(.L_x_3) ;  /* 0x0000000000bc1947 */ /* 0x000fea0003800000 */
[----:B------:R-:W-:Y:S01]  /*0350*/  BSSY.RECONVERGENT B1, `(.L_x_4) ;  /* 0x0000008000017945 */ /* 0x000fe20003800200 */
[----:B------:R-:W-:Y:S02]  /*0360*/  MOV R8, R4 ;  /* 0x0000000400087202 */ /* 0x000fe40000000f00 */
[----:B------:R-:W-:-:S07]  /*0370*/  MOV R9, R3 ;  /* 0x0000000300097202 */ /* 0x000fce0000000f00 */
.L_x_5:
[C---:B------:R-:W-:Y:S01]  /*0380*/  ISETP.GE.U32.AND P1, PT, R9.reuse, 0x10, PT ;  /* 0x000000100900780c */ /* 0x040fe20003f26070 */
[----:B------:R0:W-:Y:S01]  /*0390*/  STS [R8], RZ ;  /* 0x000000ff08007388 */ /* 0x0001e20000000800 */
[----:B------:R-:W-:Y:S01]  /*03a0*/  IADD3 R9, PT, PT, R9, 0x10, RZ ;  /* 0x0000001009097810 */ /* 0x000fe20007ffe0ff */
[----:B0-----:R-:W-:-:S10]  /*03b0*/  VIADD R8, R8, 0x40 ;  /* 0x0000004008087836 */ /* 0x001fd40000000000 */
[----:B------:R-:W-:Y:S05]  /*03c0*/  @!P1 BRA `(.L_x_5) ;  /* 0xfffffffc00ec9947 */ /* 0x000fea000383ffff */
[----:B------:R-:W-:Y:S05]  /*03d0*/  BSYNC.RECONVERGENT B1 ;  /* 0x0000000000017941 */ /* 0x000fea0003800200 */
.L_x_4:
[----:B------:R-:W-:Y:S05]  /*03e0*/  BRA `(.L_x_3) ;  /* 0x0000000000947947 */ /* 0x000fea0003800000 */
.L_x_2:
[----:B------:R-:W-:-:S13]  /*03f0*/  ISETP.GT.U32.AND P1, PT, R3, 0x1f, PT ;  /* 0x0000001f0300780c */ /* 0x000fda0003f24070 */
[----:B------:R-:W-:Y:S05]  /*0400*/  @P1 BRA `(.L_x_3) ;  /* 0x00000000008c1947 */ /* 0x000fea0003800000 */
[----:B------:R-:W0:Y:S02]  /*0410*/  LDCU UR5, c[0x0][0x3b8] ;  /* 0x00007700ff0577ac */ /* 0x000e240008000800 */
[----:B0-----:R-:W-:-:S09]  /*0420*/  UISETP.NE.AND UP0, UPT, UR5, URZ, UPT ;  /* 0x000000ff0500728c */ /* 0x001fd2000bf05270 */
[----:B------:R-:W-:Y:S05]  /*0430*/  BRA.U !UP0, `(.L_x_6) ;  /* 0x0000000108407547 */ /* 0x000fea000b800000 */
[----:B------:R-:W-:Y:S01]  /*0440*/  BSSY.RECONVERGENT B1, `(.L_x_7) ;  /* 0x000000e000017945 */ /* 0x000fe20003800200 */
[----:B------:R-:W-:-:S07]  /*0450*/  MOV R13, R3 ;  /* 0x00000003000d7202 */ /* 0x000fce0000000f00 */
.L_x_8:
[----:B------:R-:W-:-:S04]  /*0460*/  IADD3 R9, PT, PT, R13, UR4, RZ ;  /* 0x000000040d097c10 */ /* 0x000fc8000fffe0ff */
[----:B------:R-:W-:-:S13]  /*0470*/  ISETP.GE.AND P1, PT, R9, UR6, PT ;  /* 0x0000000609007c0c */ /* 0x000fda000bf26270 */
[----:B------:R-:W-:-:S04]  /*0480*/  @!P1 IMAD R9, R16, UR6, R9 ;  /* 0x0000000610099c24 */ /* 0x000fc8000f8e0209 */
[----:B------:R-:W-:-:S06]  /*0490*/  @!P1 IMAD.WIDE.U32 R8, R9, 0x2, R22 ;  /* 0x0000000209089825 */ /* 0x000fcc00078e0016 */
[----:B------:R-:W2:Y:S01]  /*04a0*/  @!P1 LDG.E.U16.CONSTANT R8, desc[UR8][R8.64] ;  /* 0x0000000808089981 */ /* 0x000ea2000c1e9500 */
[----:B0-----:R-:W-:Y:S02]  /*04b0*/  HFMA2 R10, -RZ, RZ, 0, 0 ;  /* 0x00000000ff0a7431 */ /* 0x001fe400000001ff */
[C---:B------:R-:W-:Y:S02]  /*04c0*/  IMAD R15, R13.reuse, 0x4, R6 ;  /* 0x000000040d0f7824 */ /* 0x040fe400078e0206 */
[----:B--2---:R-:W-:Y:S01]  /*04d0*/  @!P1 HADD2.F32 R10, -RZ, R8.H0_H0 ;  /* 0x20000008ff0a9230 */ /* 0x004fe20000004100 */
[C---:B------:R-:W-:Y:S02]  /*04e0*/  ISETP.GE.U32.AND P1, PT, R13.reuse, 0x10, PT ;  /* 0x000000100d00780c */ /* 0x040fe40003f26070 */
[----:B------:R-:W-:Y:S02]  /*04f0*/  IADD3 R13, PT, PT, R13, 0x10, RZ ;  /* 0x000000100d0d7810 */ /* 0x000fe40007ffe0ff */
[----:B------:R0:W-:Y:S09]  /*0500*/  STS [R15], R10 ;  /* 0x0000000a0f007388 */ /* 0x0001f20000000800 */
[----:B------:R-:W-:Y:S05]  /*0510*/  @!P1 BRA `(.L_x_8) ;  /* 0xfffffffc00d09947 */ /* 0x000fea000383ffff */
[----:B------:R-:W-:Y:S05]  /*0520*/  BSYNC.RECONVERGENT B1 ;  /* 0x0000000000017941 */ /* 0x000fea0003800200 */
.L_x_7:
[----:B------:R-:W-:Y:S05]  /*0530*/  BRA `(.L_x_3) ;  /* 0x0000000000407947 */ /* 0x000fea0003800000 */
.L_x_6:
[----:B------:R-:W0:Y:S01]  /*0540*/  LDC R10, c[0x0][0x3a4] ;  /* 0x0000e900ff0a7b82 */ /* 0x000e220000000800 */
[----:B------:R-:W-:-:S07]  /*0550*/  MOV R13, R3 ;  /* 0x00000003000d7202 */ /* 0x000fce0000000f00 */
.L_x_11:
[C---:B0-----:R-:W-:Y:S01]  /*0560*/  IADD3 R9, PT, PT, R13.reuse, UR4, RZ ;  /* 0x000000040d097c10 */ /* 0x041fe2000fffe0ff */
[----:B------:R-:W-:Y:S01]  /*0570*/  BSSY.RECONVERGENT B1, `(.L_x_9) ;  /* 0x0000008000017945 */ /* 0x000fe20003800200 */
[----:B------:R-:W-:Y:S02]  /*0580*/  HFMA2 R8, -RZ, RZ, 0, 0 ;  /* 0x00000000ff087431 */ /* 0x000fe400000001ff */
[----:B------:R-:W-:Y:S01]  /*0590*/  IMAD R15, R13, 0x4, R6 ;  /* 0x000000040d0f7824 */ /* 0x000fe200078e0206 */
[----:B0-----:R-:W-:-:S13]  /*05a0*/  ISETP.GE.AND P1, PT, R9, R10, PT ;  /* 0x0000000a0900720c */ /* 0x001fda0003f26270 */
[----:B------:R-:W-:Y:S05]  /*05b0*/  @P1 BRA `(.L_x_10) ;  /* 0x00000000000c1947 */ /* 0x000fea0003800000 */
[----:B------:R-:W-:-:S04]  /*05c0*/  IMAD R9, R16, R10, R9 ;  /* 0x0000000a10097224 */ /* 0x000fc800078e0209 */
[----:B------:R-:W-:-:S06]  /*05d0*/  IMAD.WIDE.U32 R8, R9, 0x4, R22 ;  /* 0x0000000409087825 */ /* 0x000fcc00078e0016 */
[----:B------:R0:W5:Y:S02]  /*05e0*/  LDG.E.CONSTANT R8, desc[UR8][R8.64] ;  /* 0x0000000808087981 */ /* 0x000164000c1e9900 */
.L_x_10:
[----:B------:R-:W-:Y:S05]  /*05f0*/  BSYNC.RECONVERGENT B1 ;  /* 0x0000000000017941 */ /* 0x000fea0003800200 */
.L_x_9:
[----:B-----5:R1:W-:Y:S01]  /*0600*/  STS [R15], R8 ;  /* 0x000000080f007388 */ /* 0x0203e20000000800 */
[C---:B------:R-:W-:Y:S02]  /*0610*/  ISETP.GE.U32.AND P1, PT, R13.reuse, 0x10, PT ;  /* 0x000000100d00780c */ /* 0x040fe40003f26070 */
[----:B------:R-:W-:-:S11]  /*0620*/  IADD3 R13, PT, PT, R13, 0x10, RZ ;  /* 0x000000100d0d7810 */ /* 0x000fd60007ffe0ff */
[----:B-1----:R-:W-:Y:S05]  /*0630*/  @!P1 BRA `(.L_x_11) ;  /* 0xfffffffc00c89947 */ /* 0x002fea000383ffff */
.L_x_3:
[----:B------:R-:W-:Y:S05]  /*0640*/  BSYNC.RECONVERGENT B0 ;  /* 0x0000000000007941 */ /* 0x000fea0003800200 */
.L_x_1:
[----:B------:R-:W1:Y:S01]  /*0650*/  LDCU UR5, c[0x0][0x3a0] ;  /* 0x00007400ff0577ac */ /* 0x000e620008000800 */
[----:B------:R-:W-:Y:S01]  /*0660*/  BSSY.RECONVERGENT B0, `(.L_x_12) ;  /* 0x0000034000007945 */ /* 0x000fe20003800200 */
[----:B------:R-:W2:Y:S01]  /*0670*/  LDCU UR6, c[0x0][0x3a4] ;  /* 0x00007480ff0677ac */ /* 0x000ea20008000800 */
[----:B-1----:R-:W-:-:S13]  /*0680*/  ISETP.GE.AND P1, PT, R7, UR5, PT ;  /* 0x0000000507007c0c */ /* 0x002fda000bf26270 */
[----:B--2---:R-:W-:Y:S05]  /*0690*/  @!P1 BRA `(.L_x_13) ;  /* 0x00000000002c9947 */ /* 0x004fea0003800000 */
[----:B------:R-:W-:-:S13]  /*06a0*/  ISETP.GT.U32.AND P1, PT, R0, 0x1f, PT ;  /* 0x0000001f0000780c */ /* 0x000fda0003f24070 */
[----:B------:R-:W-:Y:S05]  /*06b0*/  @P1 BRA `(.L_x_14) ;  /* 0x0000000000b81947 */ /* 0x000fea0003800000 */
[----:B------:R-:W-:Y:S01]  /*06c0*/  BSSY.RECONVERGENT B1, `(.L_x_15) ;  /* 0x0000007000017945 */ /* 0x000fe20003800200 */
[----:B------:R-:W-:-:S07]  /*06d0*/  MOV R8, R0 ;  /* 0x0000000000087202 */ /* 0x000fce0000000f00 */
.L_x_16:
[C---:B0-----:R-:W-:Y:S01]  /*06e0*/  IMAD R9, R8.reuse, 0x40, R5 ;  /* 0x0000004008097824 */ /* 0x041fe200078e0205 */
[C---:B------:R-:W-:Y:S02]  /*06f0*/  ISETP.GE.U32.AND P1, PT, R8.reuse, 0x10, PT ;  /* 0x000000100800780c */ /* 0x040fe40003f26070 */
[----:B------:R-:W-:Y:S02]  /*0700*/  IADD3 R8, PT, PT, R8, 0x10, RZ ;  /* 0x0000001008087810 */ /* 0x000fe40007ffe0ff */
[----:B------:R1:W-:Y:S09]  /*0710*/  STS [R9], RZ ;  /* 0x000000ff09007388 */ /* 0x0003f20000000800 */
[----:B-1----:R-:W-:Y:S05]  /*0720*/  @!P1 BRA `(.L_x_16) ;  /* 0xfffffffc00ec9947 */ /* 0x002fea000383ffff */
[----:B------:R-:W-:Y:S05]  /*0730*/  BSYNC.RECONVERGENT B1 ;  /* 0x0000000000017941 */ /* 0x000fea0003800200 */
.L_x_15:
[----:B------:R-:W-:Y:S05]  /*0740*/  BRA `(.L_x_14) ;  /* 0x0000000000947947 */ /* 0x000fea0003800000 */
.L_x_13:
[----:B------:R-:W-:-:S13]  /*0750*/  ISETP.GT.U32.AND P1, PT, R0, 0x1f, PT ;  /* 0x0000001f0000780c */ /* 0x000fda0003f24070 */
[----:B------:R-:W-:Y:S05]  /*0760*/  @P1 BRA `(.L_x_14) ;  /* 0x00000000008c1947 */ /* 0x000fea0003800000 */
[----:B------:R-:W1:Y:S02]  /*0770*/  LDCU UR5, c[0x0][0x3b8] ;  /* 0x00007700ff0577ac */ /* 0x000e640008000800 */
[----:B-1----:R-:W-:-:S09]  /*0780*/  UISETP.NE.AND UP0, UPT, UR5, URZ, UPT ;  /* 0x000000ff0500728c */ /* 0x002fd2000bf05270 */
[----:B------:R-:W-:Y:S05]  /*0790*/  BRA.U !UP0, `(.L_x_17) ;  /* 0x0000000108407547 */ /* 0x000fea000b800000 */
[----:B------:R-:W-:Y:S01]  /*07a0*/  BSSY.RECONVERGENT B1, `(.L_x_18) ;  /* 0x000000e000017945 */ /* 0x000fe20003800200 */
[----:B0-----:R-:W-:-:S07]  /*07b0*/  MOV R10, R0 ;  /* 0x00000000000a7202 */ /* 0x001fce0000000f00 */
.L_x_19:
[----:B------:R-:W-:-:S04]  /*07c0*/  IADD3 R8, PT, PT, R10, UR4, RZ ;  /* 0x000000040a087c10 */ /* 0x000fc8000fffe0ff */
[----:B------:R-:W-:-:S13]  /*07d0*/  ISETP.GE.AND P1, PT, R8, UR6, PT ;  /* 0x0000000608007c0c */ /* 0x000fda000bf26270 */
[----:B------:R-:W-:-:S04]  /*07e0*/  @!P1 IMAD R9, R7, UR6, R8 ;  /* 0x0000000607099c24 */ /* 0x000fc8000f8e0208 */
[----:B------:R-:W-:-:S06]  /*07f0*/  @!P1 IMAD.WIDE R8, R9, 0x2, R20 ;  /* 0x0000000209089825 */ /* 0x000fcc00078e0214 */
[----:B------:R-:W2:Y:S01]  /*0800*/  @!P1 LDG.E.U16.CONSTANT R8, desc[UR8][R8.64] ;  /* 0x0000000808089981 */ /* 0x000ea2000c1e9500 */
[----:B0-----:R-:W-:Y:S01]  /*0810*/  IMAD.MOV.U32 R12, RZ, RZ, RZ ;  /* 0x000000ffff0c7224 */ /* 0x001fe200078e00ff */
[C---:B------:R-:W-:Y:S01]  /*0820*/  LEA R13, R10.reuse, R5, 0x6 ;  /* 0x000000050a0d7211 */ /* 0x040fe200078e30ff */
[----:B--2---:R-:W-:Y:S01]  /*0830*/  @!P1 HADD2.F32 R12, -RZ, R8.H0_H0 ;  /* 0x20000008ff0c9230 */ /* 0x004fe20000004100 */
[C---:B------:R-:W-:Y:S02]  /*0840*/  ISETP.GE.U32.AND P1, PT, R10.reuse, 0x10, PT ;  /* 0x000000100a00780c */ /* 0x040fe40003f26070 */
[----:B------:R-:W-:Y:S02]  /*0850*/  IADD3 R10, PT, PT, R10, 0x10, RZ ;  /* 0x000000100a0a7810 */ /* 0x000fe40007ffe0ff */
[----:B------:R0:W-:Y:S09]  /*0860*/  STS [R13], R12 ;  /* 0x0000000c0d007388 */ /* 0x0001f20000000800 */
[----:B------:R-:W-:Y:S05]  /*0870*/  @!P1 BRA `(.L_x_19) ;  /* 0xfffffffc00d09947 */ /* 0x000fea000383ffff */
[----:B------:R-:W-:Y:S05]  /*0880*/  BSYNC.RECONVERGENT B1 ;  /* 0x0000000000017941 */ /* 0x000fea0003800200 */
.L_x_18:
[----:B------:R-:W-:Y:S05]  /*0890*/  BRA `(.L_x_14) ;  /* 0x0000000000407947 */ /* 0x000fea0003800000 */
.L_x_17:
[----:B0-----:R-:W0:Y:S01]  /*08a0*/  LDC R15, c[0x0][0x3a4] ;  /* 0x0000e900ff0f7b82 */ /* 0x001e220000000800 */
[----:B------:R-:W-:-:S07]  /*08b0*/  MOV R10, R0 ;  /* 0x00000000000a7202 */ /* 0x000fce0000000f00 */
.L_x_22:
[C---:B------:R-:W-:Y:S01]  /*08c0*/  VIADD R12, R10.reuse, UR4 ;  /* 0x000000040a0c7c36 */ /* 0x040fe20008000000 */
[----:B------:R-:W-:Y:S01]  /*08d0*/  BSSY.RECONVERGENT B1, `(.L_x_20) ;  /* 0x0000008000017945 */ /* 0x000fe20003800200 */
[----:B------:R-:W-:Y:S01]  /*08e0*/  HFMA2 R8, -RZ, RZ, 0, 0 ;  /* 0x00000000ff087431 */ /* 0x000fe200000001ff */
[----:B------:R-:W-:Y:S02]  /*08f0*/  LEA R13, R10, R5, 0x6 ;  /* 0x000000050a0d7211 */ /* 0x000fe400078e30ff */
[----:B0-----:R-:W-:-:S13]  /*0900*/  ISETP.GE.AND P1, PT, R12, R15, PT ;  /* 0x0000000f0c00720c */ /* 0x001fda0003f26270 */
[----:B------:R-:W-:Y:S05]  /*0910*/  @P1 BRA `(.L_x_21) ;  /* 0x00000000000c1947 */ /* 0x000fea0003800000 */
[----:B------:R-:W-:-:S04]  /*0920*/  IMAD R9, R7, R15, R12 ;  /* 0x0000000f07097224 */ /* 0x000fc800078e020c */
[----:B------:R-:W-:-:S06]  /*0930*/  IMAD.WIDE R8, R9, 0x4, R20 ;  /* 0x0000000409087825 */ /* 0x000fcc00078e0214 */
[----:B------:R0:W5:Y:S02]  /*0940*/  LDG.E.CONSTANT R8, desc[UR8][R8.64] ;  /* 0x0000000808087981 */ /* 0x000164000c1e9900 */
.L_x_21:
[----:B------:R-:W-:Y:S05]  /*0950*/  BSYNC.RECONVERGENT B1 ;  /* 0x0000000000017941 */ /* 0x000fea0003800200 */
.L_x_20:
[----:B-----5:R1:W-:Y:S01]  /*0960*/  STS [R13], R8 ;  /* 0x000000080d007388 */ /* 0x0203e20000000800 */
[C---:B------:R-:W-:Y:S02]  /*0970*/  ISETP.GE.U32.AND P1, PT, R10.reuse, 0x10, PT ;  /* 0x000000100a00780c */ /* 0x040fe40003f26070 */
[----:B------:R-:W-:-:S11]  /*0980*/  IADD3 R10, PT, PT, R10, 0x10, RZ ;  /* 0x000000100a0a7810 */ /* 0x000fd60007ffe0ff */
[----:B-1----:R-:W-:Y:S05]  /*0990*/  @!P1 BRA `(.L_x_22) ;  /* 0xfffffffc00c89947 */ /* 0x002fea000383ffff */
.L_x_14:
[----:B------:R-:W-:Y:S05]  /*09a0*/  BSYNC.RECONVERGENT B0 ;  /* 0x0000000000007941 */ /* 0x000fea0003800200 */
.L_x_12:
[----:B------:R-:W-:Y:S06]  /*09b0*/  BAR.SYNC.DEFER_BLOCKING 0x0 ;  /* 0x0000000000007b1d */ /* 0x000fec0000010000 */
[----:B------:R-:W-:Y:S04]  /*09c0*/  BSSY.RECONVERGENT B0, `(.L_x_23) ;  /* 0x000004a000007945 */ /* 0x000fe80003800200 */
[----:B------:R-:W-:Y:S05]  /*09d0*/  @!P0 BRA `(.L_x_24) ;  /* 0x0000000400208947 */ /* 0x000fea0003800000 */
[----:B------:R-:W-:Y:S04]  /*09e0*/  LDS R8, [R5] ;  /* 0x0000000005087984 */ /* 0x000fe80000000800 */
[----:B0-----:R-:W0:Y:S04]  /*09f0*/  LDS.128 R12, [R6] ;  /* 0x00000000060c7984 */ /* 0x001e280000000c00 */
[----:B------:R-:W1:Y:S04]  /*0a00*/  LDS R9, [R5+0x40] ;  /* 0x0000400005097984 */ /* 0x000e680000000800 */
[----:B------:R-:W2:Y:S04]  /*0a10*/  LDS R17, [R5+0x80] ;  /* 0x0000800005117984 */ /* 0x000ea80000000800 */
[----:B------:R-:W3:Y:S01]  /*0a20*/  LDS R25, [R5+0xc0] ;  /* 0x0000c00005197984 */ /* 0x000ee20000000800 */
[----:B0-----:R-:W-:-:S03]  /*0a30*/  FFMA R8, R12, R8, R11 ;  /* 0x000000080c087223 */ /* 0x001fc6000000000b */
[----:B------:R-:W-:Y:S01]  /*0a40*/  LDS R12, [R5+0x140] ;  /* 0x00014000050c7984 */ /* 0x000fe20000000800 */
[----:B-1----:R-:W-:-:S03]  /*0a50*/  FFMA R24, R9, R13, R8 ;  /* 0x0000000d09187223 */ /* 0x002fc60000000008 */
[----:B------:R-:W-:Y:S01]  /*0a60*/  LDS R13, [R5+0x100] ;  /* 0x00010000050d7984 */ /* 0x000fe20000000800 */
[----:B--2---:R-:W-:-:S03]  /*0a70*/  FFMA R14, R17, R14, R24 ;  /* 0x0000000e110e7223 */ /* 0x004fc60000000018 */
[----:B------:R-:W0:Y:S01]  /*0a80*/  LDS.128 R8, [R6+0x10] ;  /* 0x0000100006087984 */ /* 0x000e220000000c00 */
[----:B---3--:R-:W-:-:S03]  /*0a90*/  FFMA R15, R25, R15, R14 ;  /* 0x0000000f190f7223 */ /* 0x008fc6000000000e */
[----:B------:R-:W1:Y:S04]  /*0aa0*/  LDS R17, [R5+0x180] ;  /* 0x0001800005117984 */ /* 0x000e680000000800 */
[----:B------:R-:W2:Y:S01]  /*0ab0*/  LDS R25, [R5+0x1c0] ;  /* 0x0001c00005197984 */ /* 0x000ea20000000800 */
[----:B0-----:R-:W-:-:S03]  /*0ac0*/  FFMA R13, R8, R13, R15 ;  /* 0x0000000d080d7223 */ /* 0x001fc6000000000f */
[----:B------:R-:W-:Y:S01]  /*0ad0*/  LDS R8, [R5+0x240] ;  /* 0x0002400005087984 */ /* 0x000fe20000000800 */
[----:B------:R-:W-:-:S03]  /*0ae0*/  FFMA R24, R12, R9, R13 ;  /* 0x000000090c187223 */ /* 0x000fc6000000000d */
[----:B------:R-:W-:Y:S01]  /*0af0*/  LDS R9, [R5+0x200] ;  /* 0x0002000005097984 */ /* 0x000fe20000000800 */
[----:B-1----:R-:W-:-:S03]  /*0b00*/  FFMA R10, R17, R10, R24 ;  /* 0x0000000a110a7223 */ /* 0x002fc60000000018 */
[----:B------:R-:W0:Y:S01]  /*0b10*/  LDS.128 R12, [R6+0x20] ;  /* 0x00002000060c7984 */ /* 0x000e220000000c00 */
[----:B--2---:R-:W-:-:S03]  /*0b20*/  FFMA R11, R25, R11, R10 ;  /* 0x0000000b190b7223 */ /* 0x004fc6000000000a */
        /* <DEDUP_REMOVED lines=28> */
[----:B------:R-:W-:Y:S04]  /*0cf0*/  LDS R24, [R5+0x640] ;  /* 0x0006400005187984 */ /* 0x000fe80000000800 */
[----:B------:R-:W-:Y:S01]  /*0d00*/  LDS R17, [R5+0x680] ;  /* 0x0006800005117984 */ /* 0x000fe20000000800 */
[----:B0-----:R-:W-:-:S03]  /*0d10*/  FFMA R13, R8, R13, R15 ;  /* 0x0000000d080d7223 */ /* 0x001fc6000000000f */
[----:B------:R-:W0:Y:S01]  /*0d20*/  LDS R8, [R5+0x5c0] ;  /* 0x0005c00005087984 */ /* 0x000e220000000800 */
[----:B------:R-:W-:-:S03]  /*0d30*/  FFMA R26, R12, R9, R13 ;  /* 0x000000090c1a7223 */ /* 0x000fc6000000000d */
[----:B------:R-:W-:Y:S01]  /*0d40*/  LDS R9, [R5+0x600] ;  /* 0x0006000005097984 */ /* 0x000fe20000000800 */
[----:B-1----:R-:W-:-:S03]  /*0d50*/  FFMA R25, R25, R10, R26 ;  /* 0x0000000a19197223 */ /* 0x002fc6000000001a */
[----:B------:R-:W1:Y:S01]  /*0d60*/  LDS.128 R12, [R6+0x60] ;  /* 0x00006000060c7984 */ /* 0x000e620000000c00 */
[----:B0-----:R-:W-:-:S03]  /*0d70*/  FFMA R11, R8, R11, R25 ;  /* 0x0000000b080b7223 */ /* 0x001fc60000000019 */
[----:B------:R-:W-:Y:S01]  /*0d80*/  LDS R25, [R5+0x7c0] ;  /* 0x0007c00005197984 */ /* 0x000fe20000000800 */
[----:B-1----:R-:W-:-:S03]  /*0d90*/  FFMA R9, R12, R9, R11 ;  /* 0x000000090c097223 */ /* 0x002fc6000000000b */
[----:B------:R-:W0:Y:S01]  /*0da0*/  LDS R12, [R5+0x6c0] ;  /* 0x0006c000050c7984 */ /* 0x000e220000000800 */
[----:B------:R-:W-:-:S03]  /*0db0*/  FFMA R26, R24, R13, R9 ;  /* 0x0000000d181a7223 */ /* 0x000fc60000000009 */
[----:B------:R-:W-:Y:S01]  /*0dc0*/  LDS R13, [R5+0x700] ;  /* 0x00070000050d7984 */ /* 0x000fe20000000800 */
[----:B------:R-:W-:-:S03]  /*0dd0*/  FFMA R17, R17, R14, R26 ;  /* 0x0000000e11117223 */ /* 0x000fc6000000001a */
[----:B------:R-:W1:Y:S04]  /*0de0*/  LDS.128 R8, [R6+0x70] ;  /* 0x0000700006087984 */ /* 0x000e680000000c00 */
[----:B------:R-:W2:Y:S04]  /*0df0*/  LDS R24, [R5+0x740] ;  /* 0x0007400005187984 */ /* 0x000ea80000000800 */
[----:B------:R-:W3:Y:S01]  /*0e00*/  LDS R14, [R5+0x780] ;  /* 0x00078000050e7984 */ /* 0x000ee20000000800 */
[----:B0-----:R-:W-:-:S04]  /*0e10*/  FFMA R15, R12, R15, R17 ;  /* 0x0000000f0c0f7223 */ /* 0x001fc80000000011 */
[----:B-1----:R-:W-:-:S04]  /*0e20*/  FFMA R13, R8, R13, R15 ;  /* 0x0000000d080d7223 */ /* 0x002fc8000000000f */
[----:B--2---:R-:W-:-:S04]  /*0e30*/  FFMA R9, R24, R9, R13 ;  /* 0x0000000918097223 */ /* 0x004fc8000000000d */
[----:B---3--:R-:W-:-:S04]  /*0e40*/  FFMA R10, R14, R10, R9 ;  /* 0x0000000a0e0a7223 */ /* 0x008fc80000000009 */
[----:B------:R-:W-:-:S07]  /*0e50*/  FFMA R11, R25, R11, R10 ;  /* 0x0000000b190b7223 */ /* 0x000fce000000000a */
.L_x_24:
[----:B------:R-:W-:Y:S05]  /*0e60*/  BSYNC.RECONVERGENT B0 ;  /* 0x0000000000007941 */ /* 0x000fea0003800200 */
.L_x_23:
[----:B------:R-:W1:Y:S01]  /*0e70*/  LDCU UR5, c[0x0][0x3a4] ;  /* 0x00007480ff0577ac */ /* 0x000e620008000800 */
[----:B------:R-:W-:-:S04]  /*0e80*/  UIADD3 UR4, UPT, UPT, UR4, 0x20, URZ ;  /* 0x0000002004047890 */ /* 0x000fc8000fffe0ff */
[----:B-1----:R-:W-:Y:S01]  /*0e90*/  UISETP.GE.AND UP0, UPT, UR4, UR5, UPT ;  /* 0x000000050400728c */ /* 0x002fe2000bf06270 */
[----:B------:R-:W-:Y:S08]  /*0ea0*/  BAR.SYNC.DEFER_BLOCKING 0x0 ;  /* 0x0000000000007b1d */ /* 0x000ff00000010000 */
[----:B------:R-:W-:Y:S05]  /*0eb0*/  BRA.U !UP0, `(.L_x_25) ;  /* 0xfffffff508087547 */ /* 0x000fea000b83ffff */
.L_x_0:
[----:B------:R-:W1:Y:S01]  /*0ec0*/  LDCU UR5, c[0x0][0x3a0] ;  /* 0x00007400ff0577ac */ /* 0x000e620008000800 */
[----:B------:R-:W2:Y:S01]  /*0ed0*/  LDCU UR6, c[0x0][0x39c] ;  /* 0x00007380ff0677ac */ /* 0x000ea20008000800 */
[----:B-1----:R-:W-:-:S04]  /*0ee0*/  ISETP.GE.AND P0, PT, R7, UR5, PT ;  /* 0x0000000507007c0c */ /* 0x002fc8000bf06270 */
[----:B--2---:R-:W-:-:S13]  /*0ef0*/  ISETP.GE.OR P0, PT, R16, UR6, P0 ;  /* 0x0000000610007c0c */ /* 0x004fda0008706670 */
[----:B------:R-:W-:Y:S05]  /*0f00*/  @P0 EXIT ;  /* 0x000000000000094d */ /* 0x000fea0003800000 */
[----:B------:R-:W1:Y:S01]  /*0f10*/  LDCU.64 UR6, c[0x0][0x390] ;  /* 0x00007200ff0677ac */ /* 0x000e620008000a00 */
[----:B------:R-:W-:Y:S01]  /*0f20*/  IMAD R7, R16, UR5, R7 ;  /* 0x0000000510077c24 */ /* 0x000fe2000f8e0207 */
[----:B------:R-:W2:Y:S04]  /*0f30*/  LDCU UR4, c[0x0][0x3a8] ;  /* 0x00007500ff0477ac */ /* 0x000ea80008000800 */
[----:B------:R-:W-:Y:S02]  /*0f40*/  SHF.R.S32.HI R3, RZ, 0x1f, R7 ;  /* 0x0000001fff037819 */ /* 0x000fe40000011407 */
[----:B------:R-:W-:-:S04]  /*0f50*/  IADD3 R7, P0, PT, R7, R18, RZ ;  /* 0x0000001207077210 */ /* 0x000fc80007f1e0ff */
[----:B------:R-:W-:Y:S02]  /*0f60*/  IADD3.X R18, PT, PT, R3, R19, R2, P0, !PT ;  /* 0x0000001303127210 */ /* 0x000fe400007fe402 */
[----:B-1----:R-:W-:-:S04]  /*0f70*/  LEA R2, P0, R7, UR6, 0x2 ;  /* 0x0000000607027c11 */ /* 0x002fc8000f8010ff */
[----:B------:R-:W-:Y:S01]  /*0f80*/  LEA.HI.X R3, R7, UR7, R18, 0x2, P0 ;  /* 0x0000000707037c11 */ /* 0x000fe200080f1412 */
[----:B--2---:R-:W-:-:S05]  /*0f90*/  FMUL R11, R11, UR4 ;  /* 0x000000040b0b7c20 */ /* 0x004fca0008400000 */
[----:B------:R-:W-:Y:S01]  /*0fa0*/  STG.E desc[UR8][R2.64], R11 ;  /* 0x0000000b02007986 */ /* 0x000fe2000c101908 */
[----:B------:R-:W-:Y:S05]  /*0fb0*/  EXIT ;  /* 0x000000000000794d */ /* 0x000fea0003800000 */
.L_x_26:
[----:B------:R-:W-:-:S00]  /*0fc0*/  BRA `(.L_x_26) ;  /* 0xfffffffc00fc7947 */ /* 0x000fc0000383ffff */
[----:B------:R-:W-:-:S00]  /*0fd0*/  NOP ;  /* 0x0000000000007918 */ /* 0x000fc00000000000 */
        /* <DEDUP_REMOVED lines=10> */
.L_x_27:


//--------------------- .nv.shared.qk_batched_gemm_kernel --------------------------
	.section	.nv.shared.qk_batched_gemm_kernel,"aw",@nobits
	.sectionflags	@""
	.align	4
.nv.shared.qk_batched_gemm_kernel:
	.zero		5120


//--------------------- .nv.shared.reserved.0     --------------------------
	.section	.nv.shared.reserved.0,"aw",@nobits
	.weak		__nv_reservedSMEM_offset_0_alias
	.size		__nv_reservedSMEM_offset_0_alias, 0, 64
	.other		__nv_reservedSMEM_offset_0_alias,@"STO_CUDA_RESERVED_SHARED STV_DEFAULT"
__nv_reservedSMEM_offset_0_alias:
	.zero		0
	.zero		64


//--------------------- .nv.constant0.qk_batched_gemm_kernel --------------------------
	.section	.nv.constant0.qk_batched_gemm_kernel,"a",@progbits
	.sectionflags	@""
	.align	4
.nv.constant0.qk_batched_gemm_kernel:
	.zero		956


//--------------------- SYMBOLS --------------------------

	.type		.nv.reservedSmem.offset0,@object
	.size		.nv.reservedSmem.offset0,0x4
	.type		.nv.reservedSmem.cap,@object
	.size		.nv.reservedSmem.cap,0x4
